//
// Generated by NVIDIA NVVM Compiler
//
// Compiler Build ID: CL-36424714
// Cuda compilation tools, release 13.0, V13.0.88
// Based on NVVM 20.0.0
//

.version 9.0
.target sm_100
.address_size 64

	// .globl	_Z19matrixMultiplyTiledPfPKfS1_iii
// _ZZ19matrixMultiplyTiledPfPKfS1_iiiE6M_tile has been demoted
// _ZZ19matrixMultiplyTiledPfPKfS1_iiiE6N_tile has been demoted

.visible .entry _Z19matrixMultiplyTiledPfPKfS1_iii(
	.param .u64 .ptr .align 1 _Z19matrixMultiplyTiledPfPKfS1_iii_param_0,
	.param .u64 .ptr .align 1 _Z19matrixMultiplyTiledPfPKfS1_iii_param_1,
	.param .u64 .ptr .align 1 _Z19matrixMultiplyTiledPfPKfS1_iii_param_2,
	.param .u32 _Z19matrixMultiplyTiledPfPKfS1_iii_param_3,
	.param .u32 _Z19matrixMultiplyTiledPfPKfS1_iii_param_4,
	.param .u32 _Z19matrixMultiplyTiledPfPKfS1_iii_param_5
)
{
	.reg .pred 	%p<30>;
	.reg .b32 	%r<64>;
	.reg .b32 	%f<105>;
	.reg .b64 	%rd<13>;
	// demoted variable
	.shared .align 4 .b8 _ZZ19matrixMultiplyTiledPfPKfS1_iiiE6M_tile[864];
	// demoted variable
	.shared .align 4 .b8 _ZZ19matrixMultiplyTiledPfPKfS1_iiiE6N_tile[1296];
	ld.param.u64 	%rd3, [_Z19matrixMultiplyTiledPfPKfS1_iii_param_0];
	ld.param.u64 	%rd4, [_Z19matrixMultiplyTiledPfPKfS1_iii_param_1];
	ld.param.u64 	%rd5, [_Z19matrixMultiplyTiledPfPKfS1_iii_param_2];
	ld.param.u32 	%r26, [_Z19matrixMultiplyTiledPfPKfS1_iii_param_3];
	ld.param.u32 	%r27, [_Z19matrixMultiplyTiledPfPKfS1_iii_param_4];
	ld.param.u32 	%r28, [_Z19matrixMultiplyTiledPfPKfS1_iii_param_5];
	mov.u32 	%r29, %ctaid.x;
	mov.u32 	%r30, %ctaid.y;
	mov.u32 	%r58, %tid.x;
	mov.u32 	%r60, %tid.y;
	mad.lo.s32 	%r3, %r30, 12, %r60;
	mul.lo.s32 	%r4, %r29, 18;
	add.s32 	%r5, %r4, %r58;
	setp.lt.s32 	%p1, %r27, 1;
	mov.f32 	%f86, 0f00000000;
	@%p1 bra 	$L__BB0_43;
	add.s32 	%r32, %r27, 17;
	mul.hi.u32 	%r33, %r32, 954437177;
	shr.u32 	%r34, %r33, 2;
	mul.lo.s32 	%r35, %r60, 72;
	mov.u32 	%r36, _ZZ19matrixMultiplyTiledPfPKfS1_iiiE6M_tile;
	add.s32 	%r6, %r36, %r35;
	shl.b32 	%r37, %r58, 2;
	add.s32 	%r7, %r6, %r37;
	mov.u32 	%r38, _ZZ19matrixMultiplyTiledPfPKfS1_iiiE6N_tile;
	add.s32 	%r9, %r38, %r37;
	add.s32 	%r8, %r9, %r35;
	neg.s32 	%r63, %r34;
	mad.lo.s32 	%r39, %r60, %r28, %r58;
	add.s32 	%r61, %r39, %r4;
	mul.lo.s32 	%r12, %r28, 18;
	mad.lo.s32 	%r59, %r27, %r3, %r58;
	cvta.to.global.u64 	%rd1, %rd4;
	cvta.to.global.u64 	%rd2, %rd5;
	mov.f32 	%f86, 0f00000000;
	mov.b32 	%r62, 8;
$L__BB0_2:
	setp.ge.s32 	%p2, %r3, %r26;
	setp.ge.s32 	%p3, %r58, %r27;
	mov.f32 	%f84, 0f00000000;
	or.pred  	%p4, %p2, %p3;
	@%p4 bra 	$L__BB0_4;
	mul.wide.u32 	%rd6, %r59, 4;
	add.s64 	%rd7, %rd1, %rd6;
	ld.global.f32 	%f84, [%rd7];
$L__BB0_4:
	setp.ge.s32 	%p5, %r5, %r28;
	st.shared.f32 	[%r7], %f84;
	setp.ge.s32 	%p6, %r60, %r27;
	mov.f32 	%f85, 0f00000000;
	or.pred  	%p7, %p6, %p5;
	@%p7 bra 	$L__BB0_6;
	mul.wide.u32 	%rd8, %r61, 4;
	add.s64 	%rd9, %rd2, %rd8;
	ld.global.f32 	%f85, [%rd9];
$L__BB0_6:
	st.shared.f32 	[%r8], %f85;
	bar.sync 	0;
	add.s32 	%r40, %r62, -8;
	setp.ge.s32 	%p8, %r40, %r27;
	@%p8 bra 	$L__BB0_8;
	ld.shared.f32 	%f47, [%r6];
	ld.shared.f32 	%f48, [%r9];
	fma.rn.f32 	%f86, %f47, %f48, %f86;
$L__BB0_8:
	add.s32 	%r41, %r62, -7;
	setp.ge.s32 	%p9, %r41, %r27;
	@%p9 bra 	$L__BB0_10;
	ld.shared.f32 	%f49, [%r6+4];
	ld.shared.f32 	%f50, [%r9+72];
	fma.rn.f32 	%f86, %f49, %f50, %f86;
$L__BB0_10:
	add.s32 	%r42, %r62, -6;
	setp.ge.s32 	%p10, %r42, %r27;
	@%p10 bra 	$L__BB0_12;
	ld.shared.f32 	%f51, [%r6+8];
	ld.shared.f32 	%f52, [%r9+144];
	fma.rn.f32 	%f86, %f51, %f52, %f86;
$L__BB0_12:
	add.s32 	%r43, %r62, -5;
	setp.ge.s32 	%p11, %r43, %r27;
	@%p11 bra 	$L__BB0_14;
	ld.shared.f32 	%f53, [%r6+12];
	ld.shared.f32 	%f54, [%r9+216];
	fma.rn.f32 	%f86, %f53, %f54, %f86;
$L__BB0_14:
	add.s32 	%r44, %r62, -4;
	setp.ge.s32 	%p12, %r44, %r27;
	@%p12 bra 	$L__BB0_16;
	ld.shared.f32 	%f55, [%r6+16];
	ld.shared.f32 	%f56, [%r9+288];
	fma.rn.f32 	%f86, %f55, %f56, %f86;
$L__BB0_16:
	add.s32 	%r45, %r62, -3;
	setp.ge.s32 	%p13, %r45, %r27;
	@%p13 bra 	$L__BB0_18;
	ld.shared.f32 	%f57, [%r6+20];
	ld.shared.f32 	%f58, [%r9+360];
	fma.rn.f32 	%f86, %f57, %f58, %f86;
$L__BB0_18:
	add.s32 	%r46, %r62, -2;
	setp.ge.s32 	%p14, %r46, %r27;
	@%p14 bra 	$L__BB0_20;
	ld.shared.f32 	%f59, [%r6+24];
	ld.shared.f32 	%f60, [%r9+432];
	fma.rn.f32 	%f86, %f59, %f60, %f86;
$L__BB0_20:
	add.s32 	%r47, %r62, -1;
	setp.ge.s32 	%p15, %r47, %r27;
	@%p15 bra 	$L__BB0_22;
	ld.shared.f32 	%f61, [%r6+28];
	ld.shared.f32 	%f62, [%r9+504];
	fma.rn.f32 	%f86, %f61, %f62, %f86;
$L__BB0_22:
	setp.ge.s32 	%p16, %r62, %r27;
	@%p16 bra 	$L__BB0_24;
	ld.shared.f32 	%f63, [%r6+32];
	ld.shared.f32 	%f64, [%r9+576];
	fma.rn.f32 	%f86, %f63, %f64, %f86;
$L__BB0_24:
	add.s32 	%r48, %r62, 1;
	setp.ge.s32 	%p17, %r48, %r27;
	@%p17 bra 	$L__BB0_26;
	ld.shared.f32 	%f65, [%r6+36];
	ld.shared.f32 	%f66, [%r9+648];
	fma.rn.f32 	%f86, %f65, %f66, %f86;
$L__BB0_26:
	add.s32 	%r49, %r62, 2;
	setp.ge.s32 	%p18, %r49, %r27;
	@%p18 bra 	$L__BB0_28;
	ld.shared.f32 	%f67, [%r6+40];
	ld.shared.f32 	%f68, [%r9+720];
	fma.rn.f32 	%f86, %f67, %f68, %f86;
$L__BB0_28:
	add.s32 	%r50, %r62, 3;
	setp.ge.s32 	%p19, %r50, %r27;
	@%p19 bra 	$L__BB0_30;
	ld.shared.f32 	%f69, [%r6+44];
	ld.shared.f32 	%f70, [%r9+792];
	fma.rn.f32 	%f86, %f69, %f70, %f86;
$L__BB0_30:
	add.s32 	%r51, %r62, 4;
	setp.ge.s32 	%p20, %r51, %r27;
	@%p20 bra 	$L__BB0_32;
	ld.shared.f32 	%f71, [%r6+48];
	ld.shared.f32 	%f72, [%r9+864];
	fma.rn.f32 	%f86, %f71, %f72, %f86;
$L__BB0_32:
	add.s32 	%r52, %r62, 5;
	setp.ge.s32 	%p21, %r52, %r27;
	@%p21 bra 	$L__BB0_34;
	ld.shared.f32 	%f73, [%r6+52];
	ld.shared.f32 	%f74, [%r9+936];
	fma.rn.f32 	%f86, %f73, %f74, %f86;
$L__BB0_34:
	add.s32 	%r53, %r62, 6;
	setp.ge.s32 	%p22, %r53, %r27;
	@%p22 bra 	$L__BB0_36;
	ld.shared.f32 	%f75, [%r6+56];
	ld.shared.f32 	%f76, [%r9+1008];
	fma.rn.f32 	%f86, %f75, %f76, %f86;
$L__BB0_36:
	add.s32 	%r54, %r62, 7;
	setp.ge.s32 	%p23, %r54, %r27;
	@%p23 bra 	$L__BB0_38;
	ld.shared.f32 	%f77, [%r6+60];
	ld.shared.f32 	%f78, [%r9+1080];
	fma.rn.f32 	%f86, %f77, %f78, %f86;
$L__BB0_38:
	add.s32 	%r55, %r62, 8;
	setp.ge.s32 	%p24, %r55, %r27;
	@%p24 bra 	$L__BB0_40;
	ld.shared.f32 	%f79, [%r6+64];
	ld.shared.f32 	%f80, [%r9+1152];
	fma.rn.f32 	%f86, %f79, %f80, %f86;
$L__BB0_40:
	add.s32 	%r56, %r62, 9;
	setp.ge.s32 	%p25, %r56, %r27;
	@%p25 bra 	$L__BB0_42;
	ld.shared.f32 	%f81, [%r6+68];
	ld.shared.f32 	%f82, [%r9+1224];
	fma.rn.f32 	%f86, %f81, %f82, %f86;
$L__BB0_42:
	bar.sync 	0;
	add.s32 	%r63, %r63, 1;
	setp.ne.s32 	%p26, %r63, 0;
	add.s32 	%r62, %r62, 18;
	add.s32 	%r61, %r61, %r12;
	add.s32 	%r60, %r60, 18;
	add.s32 	%r59, %r59, 18;
	add.s32 	%r58, %r58, 18;
	@%p26 bra 	$L__BB0_2;
$L__BB0_43:
	setp.ge.s32 	%p27, %r3, %r26;
	setp.ge.s32 	%p28, %r5, %r28;
	or.pred  	%p29, %p27, %p28;
	@%p29 bra 	$L__BB0_45;
	mad.lo.s32 	%r57, %r28, %r3, %r5;
	cvta.to.global.u64 	%rd10, %rd3;
	mul.wide.u32 	%rd11, %r57, 4;
	add.s64 	%rd12, %rd10, %rd11;
	st.global.f32 	[%rd12], %f86;
$L__BB0_45:
	ret;

}


// ===== COMPILED SASS (sm_100) =====

	.target	sm_100

	.elftype	@"ET_EXEC"


//--------------------- .note.nv.tkinfo           --------------------------
	.section	.note.nv.tkinfo,"",@"SHT_NOTE"
	.sectionflags	@"SHF_NOTE_NV_TKINFO"
	.tkinfo
        /*0018*/ 	.word	0x00000002
        /*0030*/ 	.string	""
        /*0030*/ 	.string	"ptxas"
        /*0030*/ 	.string	"Cuda compilation tools, release 13.0, V13.0.88"
        /*0030*/ 	.string	"Build cuda_13.0.r13.0/compiler.36424714_0"
        /*0030*/ 	.string	"-arch sm_100 -m 64 "



//--------------------- .note.nv.cuinfo           --------------------------
	.section	.note.nv.cuinfo,"",@"SHT_NOTE"
	.sectionflags	@"SHF_NOTE_NV_CUINFO"
        /*0018*/ 	.short	0x0002
        /*001a*/ 	.short	0x0064
        /*001c*/ 	.short	0x0082
	.zero		2


//--------------------- .nv.info                  --------------------------
	.section	.nv.info,"",@"SHT_CUDA_INFO"
	.align	4


	//----- nvinfo : EIATTR_REGCOUNT
	.align		4
        /*0000*/ 	.byte	0x04, 0x2f
        /*0002*/ 	.short	(.L_1 - .L_0)
	.align		4
.L_0:
        /*0004*/ 	.word	index@(_Z19matrixMultiplyTiledPfPKfS1_iii)
        /*0008*/ 	.word	0x00000020


	//----- nvinfo : EIATTR_FRAME_SIZE
	.align		4
.L_1:
        /*000c*/ 	.byte	0x04, 0x11
        /*000e*/ 	.short	(.L_3 - .L_2)
	.align		4
.L_2:
        /*0010*/ 	.word	index@(_Z19matrixMultiplyTiledPfPKfS1_iii)
        /*0014*/ 	.word	0x00000000


	//----- nvinfo : EIATTR_MIN_STACK_SIZE
	.align		4
.L_3:
        /*0018*/ 	.byte	0x04, 0x12
        /*001a*/ 	.short	(.L_5 - .L_4)
	.align		4
.L_4:
        /*001c*/ 	.word	index@(_Z19matrixMultiplyTiledPfPKfS1_iii)
        /*0020*/ 	.word	0x00000000
.L_5:


//--------------------- .nv.compat                --------------------------
	.section	.nv.compat,"",@"SHT_CUDA_COMPAT_INFO"
	.align	4
        /*0000*/ 	.byte	0x02, 0x09, 0x00, 0x00, 0x02, 0x02, 0x01, 0x00, 0x02, 0x05, 0x05, 0x00, 0x03, 0x07, 0x01, 0x01
        /*0010*/ 	.byte	0x02, 0x03, 0x00, 0x00, 0x02, 0x06, 0x01, 0x00, 0x04, 0x0b, 0x08, 0x00, 0x09, 0x00, 0x00, 0x00
        /*0020*/ 	.byte	0x00, 0x00, 0x00, 0x00


//--------------------- .nv.info._Z19matrixMultiplyTiledPfPKfS1_iii --------------------------
	.section	.nv.info._Z19matrixMultiplyTiledPfPKfS1_iii,"",@"SHT_CUDA_INFO"
	.sectionflags	@""
	.align	4


	//----- nvinfo : EIATTR_CUDA_API_VERSION
	.align		4
        /*0000*/ 	.byte	0x04, 0x37
        /*0002*/ 	.short	(.L_7 - .L_6)
.L_6:
        /*0004*/ 	.word	0x00000082


	//----- nvinfo : EIATTR_KPARAM_INFO
	.align		4
.L_7:
        /*0008*/ 	.byte	0x04, 0x17
        /*000a*/ 	.short	(.L_9 - .L_8)
.L_8:
        /*000c*/ 	.word	0x00000000
        /*0010*/ 	.short	0x0005
        /*0012*/ 	.short	0x0020
        /*0014*/ 	.byte	0x00, 0xf0, 0x11, 0x00


	//----- nvinfo : EIATTR_KPARAM_INFO
	.align		4
.L_9:
        /*0018*/ 	.byte	0x04, 0x17
        /*001a*/ 	.short	(.L_11 - .L_10)
.L_10:
        /*001c*/ 	.word	0x00000000
        /*0020*/ 	.short	0x0004
        /*0022*/ 	.short	0x001c
        /*0024*/ 	.byte	0x00, 0xf0, 0x11, 0x00


	//----- nvinfo : EIATTR_KPARAM_INFO
	.align		4
.L_11:
        /*0028*/ 	.byte	0x04, 0x17
        /*002a*/ 	.short	(.L_13 - .L_12)
.L_12:
        /*002c*/ 	.word	0x00000000
        /*0030*/ 	.short	0x0003
        /*0032*/ 	.short	0x0018
        /*0034*/ 	.byte	0x00, 0xf0, 0x11, 0x00


	//----- nvinfo : EIATTR_KPARAM_INFO
	.align		4
.L_13:
        /*0038*/ 	.byte	0x04, 0x17
        /*003a*/ 	.short	(.L_15 - .L_14)
.L_14:
        /*003c*/ 	.word	0x00000000
        /*0040*/ 	.short	0x0002
        /*0042*/ 	.short	0x0010
        /*0044*/ 	.byte	0x00, 0xf5, 0x21, 0x00


	//----- nvinfo : EIATTR_KPARAM_INFO
	.align		4
.L_15:
        /*0048*/ 	.byte	0x04, 0x17
        /*004a*/ 	.short	(.L_17 - .L_16)
.L_16:
        /*004c*/ 	.word	0x00000000
        /*0050*/ 	.short	0x0001
        /*0052*/ 	.short	0x0008
        /*0054*/ 	.byte	0x00, 0xf5, 0x21, 0x00


	//----- nvinfo : EIATTR_KPARAM_INFO
	.align		4
.L_17:
        /*0058*/ 	.byte	0x04, 0x17
        /*005a*/ 	.short	(.L_19 - .L_18)
.L_18:
        /*005c*/ 	.word	0x00000000
        /*0060*/ 	.short	0x0000
        /*0062*/ 	.short	0x0000
        /*0064*/ 	.byte	0x00, 0xf5, 0x21, 0x00


	//----- nvinfo : EIATTR_SPARSE_MMA_MASK
	.align		4
.L_19:
        /*0068*/ 	.byte	0x03, 0x50
        /*006a*/ 	.short	0x0000


	//----- nvinfo : EIATTR_MAXREG_COUNT
	.align		4
        /*006c*/ 	.byte	0x03, 0x1b
        /*006e*/ 	.short	0x00ff


	//----- nvinfo : EIATTR_NUM_BARRIERS
	.align		4
        /*0070*/ 	.byte	0x02, 0x4c
        /*0072*/ 	.byte	0x01
	.zero		1


	//----- nvinfo : EIATTR_MERCURY_ISA_VERSION
	.align		4
        /*0074*/ 	.byte	0x03, 0x5f
        /*0076*/ 	.short	0x0101


	//----- nvinfo : EIATTR_VRC_CTA_INIT_COUNT
	.align		4
        /*0078*/ 	.byte	0x02, 0x4a
	.zero		1
	.zero		1


	//----- nvinfo : EIATTR_EXIT_INSTR_OFFSETS
	.align		4
        /*007c*/ 	.byte	0x04, 0x1c
        /*007e*/ 	.short	(.L_21 - .L_20)


	//   ....[0]....
.L_20:
        /*0080*/ 	.word	0x00000960


	//   ....[1]....
        /*0084*/ 	.word	0x000009b0


	//----- nvinfo : EIATTR_CBANK_PARAM_SIZE
	.align		4
.L_21:
        /*0088*/ 	.byte	0x03, 0x19
        /*008a*/ 	.short	0x0024


	//----- nvinfo : EIATTR_PARAM_CBANK
	.align		4
        /*008c*/ 	.byte	0x04, 0x0a
        /*008e*/ 	.short	(.L_23 - .L_22)
	.align		4
.L_22:
        /*0090*/ 	.word	index@(.nv.constant0._Z19matrixMultiplyTiledPfPKfS1_iii)
        /*0094*/ 	.short	0x0380
        /*0096*/ 	.short	0x0024


	//----- nvinfo : EIATTR_SW_WAR
	.align		4
.L_23:
        /*0098*/ 	.byte	0x04, 0x36
        /*009a*/ 	.short	(.L_25 - .L_24)
.L_24:
        /*009c*/ 	.word	0x00000008
.L_25:


//--------------------- .nv.callgraph             --------------------------
	.section	.nv.callgraph,"",@"SHT_CUDA_CALLGRAPH"
	.align	4
	.sectionentsize	8
	.align		4
        /*0000*/ 	.word	0x00000000
	.align		4
        /*0004*/ 	.word	0xffffffff
	.align		4
        /*0008*/ 	.word	0x00000000
	.align		4
        /*000c*/ 	.word	0xfffffffe
	.align		4
        /*0010*/ 	.word	0x00000000
	.align		4
        /*0014*/ 	.word	0xfffffffd
	.align		4
        /*0018*/ 	.word	0x00000000
	.align		4
        /*001c*/ 	.word	0xfffffffc


//--------------------- .text._Z19matrixMultiplyTiledPfPKfS1_iii --------------------------
	.section	.text._Z19matrixMultiplyTiledPfPKfS1_iii,"ax",@progbits
	.align	128
        .global         _Z19matrixMultiplyTiledPfPKfS1_iii
        .type           _Z19matrixMultiplyTiledPfPKfS1_iii,@function
        .size           _Z19matrixMultiplyTiledPfPKfS1_iii,(.L_x_3 - _Z19matrixMultiplyTiledPfPKfS1_iii)
        .other          _Z19matrixMultiplyTiledPfPKfS1_iii,@"STO_CUDA_ENTRY STV_DEFAULT"
_Z19matrixMultiplyTiledPfPKfS1_iii:
.text._Z19matrixMultiplyTiledPfPKfS1_iii:
[----:B------:R-:W-:Y:S01]  /*0000*/  LDC R1, c[0x0][0x37c] ;  /* 0x0000df00ff017b82 */ /* 0x000fe20000000800 */
[----:B------:R-:W0:Y:S01]  /*0010*/  S2R R9, SR_CTAID.Y ;  /* 0x0000000000097919 */ /* 0x000e220000002600 */
[----:B------:R-:W1:Y:S01]  /*0020*/  LDCU UR6, c[0x0][0x39c] ;  /* 0x00007380ff0677ac */ /* 0x000e620008000800 */
[----:B------:R-:W-:Y:S01]  /*0030*/  HFMA2 R0, -RZ, RZ, 0, 0 ;  /* 0x00000000ff007431 */ /* 0x000fe200000001ff */
[----:B------:R-:W0:Y:S01]  /*0040*/  S2R R10, SR_TID.Y ;  /* 0x00000000000a7919 */ /* 0x000e220000002200 */
[----:B------:R-:W2:Y:S01]  /*0050*/  LDCU UR9, c[0x0][0x3a0] ;  /* 0x00007400ff0977ac */ /* 0x000ea20008000800 */
[----:B------:R-:W3:Y:S01]  /*0060*/  S2R R7, SR_CTAID.X ;  /* 0x0000000000077919 */ /* 0x000ee20000002500 */
[----:B------:R-:W4:Y:S01]  /*0070*/  LDCU.64 UR10, c[0x0][0x358] ;  /* 0x00006b00ff0a77ac */ /* 0x000f220008000a00 */
[----:B------:R-:W3:Y:S01]  /*0080*/  S2R R18, SR_TID.X ;  /* 0x0000000000127919 */ /* 0x000ee20000002100 */
[----:B-1----:R-:W-:Y:S01]  /*0090*/  UISETP.GE.AND UP0, UPT, UR6, 0x1, UPT ;  /* 0x000000010600788c */ /* 0x002fe2000bf06270 */
[----:B0-----:R-:W-:-:S02]  /*00a0*/  IMAD R9, R9, 0xc, R10 ;  /* 0x0000000c09097824 */ /* 0x001fc400078e020a */
[----:B---3--:R-:W-:-:S06]  /*00b0*/  IMAD R8, R7, 0x12, R18 ;  /* 0x0000001207087824 */ /* 0x008fcc00078e0212 */
[----:B--2-4-:R-:W-:Y:S05]  /*00c0*/  BRA.U !UP0, `(.L_x_0) ;  /* 0x0000000908187547 */ /* 0x014fea000b800000 */
[----:B------:R-:W0:Y:S01]  /*00d0*/  S2R R15, SR_CgaCtaId ;  /* 0x00000000000f7919 */ /* 0x000e220000008800 */
[----:B------:R-:W1:Y:S01]  /*00e0*/  LDCU UR7, c[0x0][0x3a0] ;  /* 0x00007400ff0777ac */ /* 0x000e620008000800 */
[----:B------:R-:W2:Y:S01]  /*00f0*/  LDC R11, c[0x0][0x3a0] ;  /* 0x0000e800ff0b7b82 */ /* 0x000ea20000000800 */
[----:B------:R-:W-:Y:S01]  /*0100*/  MOV R0, 0x400 ;  /* 0x0000040000007802 */ /* 0x000fe20000000f00 */
[----:B------:R-:W-:Y:S01]  /*0110*/  IMAD R13, R9, UR6, R18 ;  /* 0x00000006090d7c24 */ /* 0x000fe2000f8e0212 */
[----:B------:R-:W-:Y:S02]  /*0120*/  UIADD3 UR4, UPT, UPT, UR6, 0x11, URZ ;  /* 0x0000001106047890 */ /* 0x000fe4000fffe0ff */
[----:B------:R-:W-:Y:S02]  /*0130*/  IADD3 R4, PT, PT, R0, 0x360, RZ ;  /* 0x0000036000047810 */ /* 0x000fe40007ffe0ff */
[----:B------:R-:W-:Y:S01]  /*0140*/  UIMAD.WIDE.U32 UR4, UR4, 0x38e38e39, URZ ;  /* 0x38e38e39040478a5 */ /* 0x000fe2000f8e00ff */
[----:B------:R-:W3:Y:S03]  /*0150*/  LDC.64 R2, c[0x0][0x398] ;  /* 0x0000e600ff027b82 */ /* 0x000ee60000000a00 */
[----:B------:R-:W-:-:S03]  /*0160*/  USHF.R.U32.HI UR5, URZ, 0x2, UR5 ;  /* 0x00000002ff057899 */ /* 0x000fc60008011605 */
[----:B------:R-:W-:Y:S01]  /*0170*/  UMOV UR4, 0x8 ;  /* 0x0000000800047882 */ /* 0x000fe20000000000 */
[----:B------:R-:W-:Y:S01]  /*0180*/  UIADD3 UR5, UPT, UPT, -UR5, URZ, URZ ;  /* 0x000000ff05057290 */ /* 0x000fe2000fffe1ff */
[----:B-1----:R-:W-:-:S04]  /*0190*/  IMAD R16, R10, UR7, R18 ;  /* 0x000000070a107c24 */ /* 0x002fc8000f8e0212 */
[----:B------:R-:W-:Y:S01]  /*01a0*/  IMAD R16, R7, 0x12, R16 ;  /* 0x0000001207107824 */ /* 0x000fe200078e0210 */
[C---:B0-----:R-:W-:Y:S02]  /*01b0*/  LEA R5, R15.reuse, R0, 0x18 ;  /* 0x000000000f057211 */ /* 0x041fe400078ec0ff */
[----:B------:R-:W-:Y:S02]  /*01c0*/  LEA R15, R15, R4, 0x18 ;  /* 0x000000040f0f7211 */ /* 0x000fe400078ec0ff */
[----:B------:R-:W-:Y:S01]  /*01d0*/  MOV R0, RZ ;  /* 0x000000ff00007202 */ /* 0x000fe20000000f00 */
[----:B------:R-:W-:Y:S02]  /*01e0*/  IMAD R12, R10, 0x48, R5 ;  /* 0x000000480a0c7824 */ /* 0x000fe400078e0205 */
[C---:B------:R-:W-:Y:S02]  /*01f0*/  IMAD R15, R18.reuse, 0x4, R15 ;  /* 0x00000004120f7824 */ /* 0x040fe400078e020f */
[----:B------:R-:W-:-:S02]  /*0200*/  IMAD R17, R18, 0x4, R12 ;  /* 0x0000000412117824 */ /* 0x000fc400078e020c */
[----:B------:R-:W-:-:S07]  /*0210*/  IMAD R14, R10, 0x48, R15 ;  /* 0x000000480a0e7824 */ /* 0x000fce00078e020f */
.L_x_1:
[----:B---3--:R-:W-:Y:S01]  /*0220*/  ISETP.GE.AND P0, PT, R18, R3, PT ;  /* 0x000000031200720c */ /* 0x008fe20003f06270 */
[----:B------:R-:W-:Y:S01]  /*0230*/  HFMA2 R19, -RZ, RZ, 0, 0 ;  /* 0x00000000ff137431 */ /* 0x000fe200000001ff */
[----:B--2---:R-:W-:Y:S02]  /*0240*/  ISETP.GE.AND P1, PT, R8, R11, PT ;  /* 0x0000000b0800720c */ /* 0x004fe40003f26270 */
[----:B------:R-:W-:Y:S02]  /*0250*/  ISETP.GE.OR P0, PT, R9, R2, P0 ;  /* 0x000000020900720c */ /* 0x000fe40000706670 */
[----:B------:R-:W-:Y:S02]  /*0260*/  ISETP.GE.OR P1, PT, R10, R3, P1 ;  /* 0x000000030a00720c */ /* 0x000fe40000f26670 */
[----:B------:R-:W-:-:S09]  /*0270*/  MOV R20, RZ ;  /* 0x000000ff00147202 */ /* 0x000fd20000000f00 */
[----:B------:R-:W0:Y:S08]  /*0280*/  @!P0 LDC.64 R6, c[0x0][0x388] ;  /* 0x0000e200ff068b82 */ /* 0x000e300000000a00 */
[----:B------:R-:W1:Y:S01]  /*0290*/  @!P1 LDC.64 R4, c[0x0][0x390] ;  /* 0x0000e400ff049b82 */ /* 0x000e620000000a00 */
[----:B0-----:R-:W-:-:S05]  /*02a0*/  @!P0 IMAD.WIDE.U32 R6, R13, 0x4, R6 ;  /* 0x000000040d068825 */ /* 0x001fca00078e0006 */
[----:B------:R-:W2:Y:S01]  /*02b0*/  @!P0 LDG.E R20, desc[UR10][R6.64] ;  /* 0x0000000a06148981 */ /* 0x000ea2000c1e1900 */
[----:B-1----:R-:W-:-:S05]  /*02c0*/  @!P1 IMAD.WIDE.U32 R4, R16, 0x4, R4 ;  /* 0x0000000410049825 */ /* 0x002fca00078e0004 */
[----:B------:R-:W3:Y:S01]  /*02d0*/  @!P1 LDG.E R19, desc[UR10][R4.64] ;  /* 0x0000000a04139981 */ /* 0x000ee2000c1e1900 */
[----:B------:R-:W-:Y:S02]  /*02e0*/  UIADD3 UR6, UPT, UPT, UR4, -0x8, URZ ;  /* 0xfffffff804067890 */ /* 0x000fe4000fffe0ff */
[----:B------:R-:W-:-:S04]  /*02f0*/  UIADD3 UR7, UPT, UPT, UR4, -0x7, URZ ;  /* 0xfffffff904077890 */ /* 0x000fc8000fffe0ff */
[C---:B------:R-:W-:Y:S01]  /*0300*/  ISETP.LE.AND P2, PT, R3.reuse, UR6, PT ;  /* 0x0000000603007c0c */ /* 0x040fe2000bf43270 */
[----:B------:R-:W-:Y:S01]  /*0310*/  UIADD3 UR6, UPT, UPT, UR4, -0x6, URZ ;  /* 0xfffffffa04067890 */ /* 0x000fe2000fffe0ff */
[----:B------:R-:W-:Y:S01]  /*0320*/  ISETP.LE.AND P3, PT, R3, UR7, PT ;  /* 0x0000000703007c0c */ /* 0x000fe2000bf63270 */
[----:B------:R-:W-:-:S04]  /*0330*/  UIADD3 UR7, UPT, UPT, UR4, -0x5, URZ ;  /* 0xfffffffb04077890 */ /* 0x000fc8000fffe0ff */
[C---:B------:R-:W-:Y:S02]  /*0340*/  ISETP.LE.AND P4, PT, R3.reuse, UR6, PT ;  /* 0x0000000603007c0c */ /* 0x040fe4000bf83270 */
[----:B------:R-:W-:Y:S01]  /*0350*/  ISETP.LE.AND P5, PT, R3, UR7, PT ;  /* 0x0000000703007c0c */ /* 0x000fe2000bfa3270 */
[----:B------:R-:W-:-:S06]  /*0360*/  UIADD3 UR6, UPT, UPT, UR4, -0x4, URZ ;  /* 0xfffffffc04067890 */ /* 0x000fcc000fffe0ff */
[----:B------:R-:W-:Y:S01]  /*0370*/  ISETP.LE.AND P6, PT, R3, UR6, PT ;  /* 0x0000000603007c0c */ /* 0x000fe2000bfc3270 */
[----:B------:R-:W-:-:S06]  /*0380*/  UIADD3 UR6, UPT, UPT, UR4, -0x3, URZ ;  /* 0xfffffffd04067890 */ /* 0x000fcc000fffe0ff */
[----:B------:R-:W-:Y:S01]  /*0390*/  ISETP.LE.AND P0, PT, R3, UR6, PT ;  /* 0x0000000603007c0c */ /* 0x000fe2000bf03270 */
[----:B------:R-:W-:-:S06]  /*03a0*/  UIADD3 UR6, UPT, UPT, UR4, -0x2, URZ ;  /* 0xfffffffe04067890 */ /* 0x000fcc000fffe0ff */
[----:B------:R-:W-:Y:S01]  /*03b0*/  ISETP.LE.AND P1, PT, R3, UR6, PT ;  /* 0x0000000603007c0c */ /* 0x000fe2000bf23270 */
[----:B------:R-:W-:Y:S02]  /*03c0*/  UIADD3 UR6, UPT, UPT, UR4, -0x1, URZ ;  /* 0xffffffff04067890 */ /* 0x000fe4000fffe0ff */
[----:B------:R-:W-:Y:S02]  /*03d0*/  UIADD3 UR7, UPT, UPT, UR4, 0x2, URZ ;  /* 0x0000000204077890 */ /* 0x000fe4000fffe0ff */
[----:B------:R-:W-:Y:S02]  /*03e0*/  UIADD3 UR8, UPT, UPT, UR4, 0x9, URZ ;  /* 0x0000000904087890 */ /* 0x000fe4000fffe0ff */
[----:B------:R-:W-:-:S04]  /*03f0*/  UIADD3 UR5, UPT, UPT, UR5, 0x1, URZ ;  /* 0x0000000105057890 */ /* 0x000fc8000fffe0ff */
[----:B------:R-:W-:Y:S01]  /*0400*/  UISETP.NE.AND UP0, UPT, UR5, URZ, UPT ;  /* 0x000000ff0500728c */ /* 0x000fe2000bf05270 */
[----:B------:R-:W-:Y:S01]  /*0410*/  VIADD R18, R18, 0x12 ;  /* 0x0000001212127836 */ /* 0x000fe20000000000 */
[----:B------:R-:W-:Y:S01]  /*0420*/  IADD3 R10, PT, PT, R10, 0x12, RZ ;  /* 0x000000120a0a7810 */ /* 0x000fe20007ffe0ff */
[----:B------:R-:W-:Y:S01]  /*0430*/  IMAD R16, R11, 0x12, R16 ;  /* 0x000000120b107824 */ /* 0x000fe200078e0210 */
[----:B------:R-:W-:Y:S01]  /*0440*/  IADD3 R13, PT, PT, R13, 0x12, RZ ;  /* 0x000000120d0d7810 */ /* 0x000fe20007ffe0ff */
[----:B--2---:R-:W-:Y:S04]  /*0450*/  STS [R17], R20 ;  /* 0x0000001411007388 */ /* 0x004fe80000000800 */
[----:B---3--:R-:W-:Y:S01]  /*0460*/  STS [R14], R19 ;  /* 0x000000130e007388 */ /* 0x008fe20000000800 */
[----:B------:R-:W-:Y:S06]  /*0470*/  BAR.SYNC.DEFER_BLOCKING 0x0 ;  /* 0x0000000000007b1d */ /* 0x000fec0000010000 */
[----:B------:R-:W-:Y:S04]  /*0480*/  @!P2 LDS R5, [R12] ;  /* 0x000000000c05a984 */ /* 0x000fe80000000800 */
[----:B------:R-:W0:Y:S04]  /*0490*/  @!P2 LDS R4, [R15] ;  /* 0x000000000f04a984 */ /* 0x000e280000000800 */
[----:B------:R-:W-:Y:S04]  /*04a0*/  @!P3 LDS R24, [R12+0x4] ;  /* 0x000004000c18b984 */ /* 0x000fe80000000800 */
[----:B------:R-:W1:Y:S04]  /*04b0*/  @!P3 LDS R7, [R15+0x48] ;  /* 0x000048000f07b984 */ /* 0x000e680000000800 */
[----:B------:R-:W-:Y:S04]  /*04c0*/  @!P4 LDS R21, [R12+0x8] ;  /* 0x000008000c15c984 */ /* 0x000fe80000000800 */
[----:B------:R-:W2:Y:S04]  /*04d0*/  @!P4 LDS R6, [R15+0x90] ;  /* 0x000090000f06c984 */ /* 0x000ea80000000800 */
[----:B------:R-:W-:Y:S04]  /*04e0*/  @!P5 LDS R25, [R12+0xc] ;  /* 0x00000c000c19d984 */ /* 0x000fe80000000800 */
[----:B------:R-:W3:Y:S04]  /*04f0*/  @!P5 LDS R19, [R15+0xd8] ;  /* 0x0000d8000f13d984 */ /* 0x000ee80000000800 */
[----:B------:R-:W-:Y:S04]  /*0500*/  @!P6 LDS R23, [R12+0x10] ;  /* 0x000010000c17e984 */ /* 0x000fe80000000800 */
[----:B------:R-:W4:Y:S04]  /*0510*/  @!P6 LDS R20, [R15+0x120] ;  /* 0x000120000f14e984 */ /* 0x000f280000000800 */
[----:B------:R-:W-:Y:S04]  /*0520*/  @!P0 LDS R29, [R12+0x14] ;  /* 0x000014000c1d8984 */ /* 0x000fe80000000800 */
[----:B------:R-:W5:Y:S01]  /*0530*/  @!P0 LDS R22, [R15+0x168] ;  /* 0x000168000f168984 */ /* 0x000f620000000800 */
[----:B0-----:R-:W-:Y:S01]  /*0540*/  @!P2 FFMA R0, R5, R4, R0 ;  /* 0x000000040500a223 */ /* 0x001fe20000000000 */
[----:B------:R-:W-:Y:S01]  /*0550*/  ISETP.LE.AND P2, PT, R3, UR6, PT ;  /* 0x0000000603007c0c */ /* 0x000fe2000bf43270 */
[----:B------:R-:W-:Y:S01]  /*0560*/  UIADD3 UR6, UPT, UPT, UR4, 0x1, URZ ;  /* 0x0000000104067890 */ /* 0x000fe2000fffe0ff */
[----:B------:R-:W-:Y:S01]  /*0570*/  @!P1 LDS R5, [R12+0x18] ;  /* 0x000018000c059984 */ /* 0x000fe20000000800 */
[----:B-1----:R-:W-:Y:S01]  /*0580*/  @!P3 FFMA R0, R7, R24, R0 ;  /* 0x000000180700b223 */ /* 0x002fe20000000000 */
[----:B------:R-:W-:-:S02]  /*0590*/  ISETP.LE.AND P3, PT, R3, UR4, PT ;  /* 0x0000000403007c0c */ /* 0x000fc4000bf63270 */
[----:B------:R-:W0:Y:S07]  /*05a0*/  @!P1 LDS R4, [R15+0x1b0] ;  /* 0x0001b0000f049984 */ /* 0x000e2e0000000800 */
[----:B------:R-:W-:Y:S01]  /*05b0*/  @!P2 LDS R7, [R12+0x1c] ;  /* 0x00001c000c07a984 */ /* 0x000fe20000000800 */
[----:B--2---:R-:W-:Y:S01]  /*05c0*/  @!P4 FFMA R0, R21, R6, R0 ;  /* 0x000000061500c223 */ /* 0x004fe20000000000 */
[----:B------:R-:W-:Y:S01]  /*05d0*/  ISETP.LE.AND P4, PT, R3, UR6, PT ;  /* 0x0000000603007c0c */ /* 0x000fe2000bf83270 */
[----:B------:R-:W-:Y:S01]  /*05e0*/  UIADD3 UR6, UPT, UPT, UR4, 0x3, URZ ;  /* 0x0000000304067890 */ /* 0x000fe2000fffe0ff */
[----:B------:R-:W-:Y:S01]  /*05f0*/  @!P3 LDS R21, [R12+0x20] ;  /* 0x000020000c15b984 */ /* 0x000fe20000000800 */
[----:B---3--:R-:W-:Y:S01]  /*0600*/  @!P5 FFMA R0, R19, R25, R0 ;  /* 0x000000191300d223 */ /* 0x008fe20000000000 */
[----:B------:R-:W-:-:S02]  /*0610*/  ISETP.LE.AND P5, PT, R3, UR7, PT ;  /* 0x0000000703007c0c */ /* 0x000fc4000bfa3270 */
[----:B------:R-:W1:Y:S04]  /*0620*/  @!P2 LDS R19, [R15+0x1f8] ;  /* 0x0001f8000f13a984 */ /* 0x000e680000000800 */
[----:B------:R-:W2:Y:S01]  /*0630*/  @!P3 LDS R6, [R15+0x240] ;  /* 0x000240000f06b984 */ /* 0x000ea20000000800 */
[----:B----4-:R-:W-:Y:S01]  /*0640*/  @!P6 FFMA R0, R23, R20, R0 ;  /* 0x000000141700e223 */ /* 0x010fe20000000000 */
[----:B------:R-:W-:Y:S02]  /*0650*/  ISETP.LE.AND P6, PT, R3, UR6, PT ;  /* 0x0000000603007c0c */ /* 0x000fe4000bfc3270 */
[----:B------:R-:W-:Y:S04]  /*0660*/  @!P4 LDS R20, [R12+0x24] ;  /* 0x000024000c14c984 */ /* 0x000fe80000000800 */
[----:B------:R-:W3:Y:S04]  /*0670*/  @!P4 LDS R27, [R15+0x288] ;  /* 0x000288000f1bc984 */ /* 0x000ee80000000800 */
[----:B------:R-:W-:Y:S04]  /*0680*/  @!P5 LDS R25, [R12+0x28] ;  /* 0x000028000c19d984 */ /* 0x000fe80000000800 */
[----:B------:R-:W4:Y:S01]  /*0690*/  @!P5 LDS R23, [R15+0x2d0] ;  /* 0x0002d0000f17d984 */ /* 0x000f220000000800 */
[----:B-----5:R-:W-:-:S03]  /*06a0*/  @!P0 FFMA R0, R22, R29, R0 ;  /* 0x0000001d16008223 */ /* 0x020fc60000000000 */
[----:B------:R-:W-:Y:S04]  /*06b0*/  @!P6 LDS R29, [R12+0x2c] ;  /* 0x00002c000c1de984 */ /* 0x000fe80000000800 */
[----:B------:R-:W5:Y:S01]  /*06c0*/  @!P6 LDS R22, [R15+0x318] ;  /* 0x000318000f16e984 */ /* 0x000f620000000800 */
[----:B------:R-:W-:Y:S01]  /*06d0*/  UIADD3 UR6, UPT, UPT, UR4, 0x4, URZ ;  /* 0x0000000404067890 */ /* 0x000fe2000fffe0ff */
[----:B0-----:R-:W-:Y:S01]  /*06e0*/  @!P1 FFMA R0, R5, R4, R0 ;  /* 0x0000000405009223 */ /* 0x001fe20000000000 */
[----:B------:R-:W-:-:S04]  /*06f0*/  UIADD3 UR7, UPT, UPT, UR4, 0x5, URZ ;  /* 0x0000000504077890 */ /* 0x000fc8000fffe0ff */
[C---:B------:R-:W-:Y:S01]  /*0700*/  ISETP.LE.AND P1, PT, R3.reuse, UR6, PT ;  /* 0x0000000603007c0c */ /* 0x040fe2000bf23270 */
[----:B------:R-:W-:Y:S01]  /*0710*/  UIADD3 UR6, UPT, UPT, UR4, 0x6, URZ ;  /* 0x0000000604067890 */ /* 0x000fe2000fffe0ff */
[----:B------:R-:W-:Y:S01]  /*0720*/  ISETP.LE.AND P0, PT, R3, UR7, PT ;  /* 0x0000000703007c0c */ /* 0x000fe2000bf03270 */
[----:B------:R-:W-:Y:S01]  /*0730*/  UIADD3 UR7, UPT, UPT, UR4, 0x7, URZ ;  /* 0x0000000704077890 */ /* 0x000fe2000fffe0ff */
[----:B-1----:R-:W-:-:S03]  /*0740*/  @!P2 FFMA R0, R19, R7, R0 ;  /* 0x000000071300a223 */ /* 0x002fc60000000000 */
[----:B------:R-:W-:Y:S01]  /*0750*/  ISETP.LE.AND P2, PT, R3, UR6, PT ;  /* 0x0000000603007c0c */ /* 0x000fe2000bf43270 */
[----:B------:R-:W-:Y:S01]  /*0760*/  UIADD3 UR6, UPT, UPT, UR4, 0x8, URZ ;  /* 0x0000000804067890 */ /* 0x000fe2000fffe0ff */
[----:B--2---:R-:W-:Y:S01]  /*0770*/  @!P3 FFMA R0, R21, R6, R0 ;  /* 0x000000061500b223 */ /* 0x004fe20000000000 */
[----:B------:R-:W-:-:S03]  /*0780*/  ISETP.LE.AND P3, PT, R3, UR7, PT ;  /* 0x0000000703007c0c */ /* 0x000fc6000bf63270 */
[----:B------:R-:W-:Y:S04]  /*0790*/  @!P1 LDS R5, [R12+0x30] ;  /* 0x000030000c059984 */ /* 0x000fe80000000800 */
[----:B------:R-:W0:Y:S01]  /*07a0*/  @!P1 LDS R4, [R15+0x360] ;  /* 0x000360000f049984 */ /* 0x000e220000000800 */
[----:B---3--:R-:W-:Y:S01]  /*07b0*/  @!P4 FFMA R0, R27, R20, R0 ;  /* 0x000000141b00c223 */ /* 0x008fe20000000000 */
[----:B------:R-:W-:Y:S02]  /*07c0*/  ISETP.LE.AND P4, PT, R3, UR6, PT ;  /* 0x0000000603007c0c */ /* 0x000fe4000bf83270 */
[----:B------:R-:W-:Y:S04]  /*07d0*/  @!P0 LDS R6, [R12+0x34] ;  /* 0x000034000c068984 */ /* 0x000fe80000000800 */
[----:B------:R-:W1:Y:S01]  /*07e0*/  @!P0 LDS R7, [R15+0x3a8] ;  /* 0x0003a8000f078984 */ /* 0x000e620000000800 */
[----:B----4-:R-:W-:Y:S01]  /*07f0*/  @!P5 FFMA R0, R25, R23, R0 ;  /* 0x000000171900d223 */ /* 0x010fe20000000000 */
[----:B------:R-:W-:-:S02]  /*0800*/  ISETP.LE.AND P5, PT, R3, UR8, PT ;  /* 0x0000000803007c0c */ /* 0x000fc4000bfa3270 */
[----:B------:R-:W-:Y:S04]  /*0810*/  @!P2 LDS R19, [R12+0x38] ;  /* 0x000038000c13a984 */ /* 0x000fe80000000800 */
[----:B------:R-:W2:Y:S01]  /*0820*/  @!P2 LDS R20, [R15+0x3f0] ;  /* 0x0003f0000f14a984 */ /* 0x000ea20000000800 */
[----:B-----5:R-:W-:-:S03]  /*0830*/  @!P6 FFMA R0, R22, R29, R0 ;  /* 0x0000001d1600e223 */ /* 0x020fc60000000000 */
[----:B------:R-:W-:Y:S04]  /*0840*/  @!P3 LDS R24, [R12+0x3c] ;  /* 0x00003c000c18b984 */ /* 0x000fe80000000800 */
[----:B------:R-:W3:Y:S04]  /*0850*/  @!P3 LDS R21, [R15+0x438] ;  /* 0x000438000f15b984 */ /* 0x000ee80000000800 */
[----:B------:R-:W-:Y:S04]  /*0860*/  @!P4 LDS R23, [R12+0x40] ;  /* 0x000040000c17c984 */ /* 0x000fe80000000800 */
[----:B------:R-:W4:Y:S04]  /*0870*/  @!P4 LDS R22, [R15+0x480] ;  /* 0x000480000f16c984 */ /* 0x000f280000000800 */
[----:B------:R-:W-:Y:S04]  /*0880*/  @!P5 LDS R26, [R12+0x44] ;  /* 0x000044000c1ad984 */ /* 0x000fe80000000800 */
[----:B------:R-:W5:Y:S01]  /*0890*/  @!P5 LDS R25, [R15+0x4c8] ;  /* 0x0004c8000f19d984 */ /* 0x000f620000000800 */
[----:B0-----:R-:W-:-:S04]  /*08a0*/  @!P1 FFMA R0, R5, R4, R0 ;  /* 0x0000000405009223 */ /* 0x001fc80000000000 */
[----:B-1----:R-:W-:-:S04]  /*08b0*/  @!P0 FFMA R0, R7, R6, R0 ;  /* 0x0000000607008223 */ /* 0x002fc80000000000 */
[----:B--2---:R-:W-:-:S04]  /*08c0*/  @!P2 FFMA R0, R19, R20, R0 ;  /* 0x000000141300a223 */ /* 0x004fc80000000000 */
[----:B---3--:R-:W-:Y:S01]  /*08d0*/  @!P3 FFMA R0, R21, R24, R0 ;  /* 0x000000181500b223 */ /* 0x008fe20000000000 */
[----:B------:R-:W-:-:S03]  /*08e0*/  UIADD3 UR4, UPT, UPT, UR4, 0x12, URZ ;  /* 0x0000001204047890 */ /* 0x000fc6000fffe0ff */
[----:B----4-:R-:W-:-:S04]  /*08f0*/  @!P4 FFMA R0, R23, R22, R0 ;  /* 0x000000161700c223 */ /* 0x010fc80000000000 */
[----:B-----5:R-:W-:Y:S01]  /*0900*/  @!P5 FFMA R0, R25, R26, R0 ;  /* 0x0000001a1900d223 */ /* 0x020fe20000000000 */
[----:B------:R-:W-:Y:S06]  /*0910*/  BAR.SYNC.DEFER_BLOCKING 0x0 ;  /* 0x0000000000007b1d */ /* 0x000fec0000010000 */
[----:B------:R-:W-:Y:S05]  /*0920*/  BRA.U UP0, `(.L_x_1) ;  /* 0xfffffff9003c7547 */ /* 0x000fea000b83ffff */
.L_x_0:
[----:B------:R-:W0:Y:S01]  /*0930*/  LDCU UR4, c[0x0][0x398] ;  /* 0x00007300ff0477ac */ /* 0x000e220008000800 */
[----:B------:R-:W-:-:S04]  /*0940*/  ISETP.GE.AND P0, PT, R8, UR9, PT ;  /* 0x0000000908007c0c */ /* 0x000fc8000bf06270 */
[----:B0-----:R-:W-:-:S13]  /*0950*/  ISETP.GE.OR P0, PT, R9, UR4, P0 ;  /* 0x0000000409007c0c */ /* 0x001fda0008706670 */
[----:B------:R-:W-:Y:S05]  /*0960*/  @P0 EXIT ;  /* 0x000000000000094d */ /* 0x000fea0003800000 */
[----:B------:R-:W0:Y:S01]  /*0970*/  LDC.64 R2, c[0x0][0x380] ;  /* 0x0000e000ff027b82 */ /* 0x000e220000000a00 */
[----:B------:R-:W-:-:S04]  /*0980*/  IMAD R9, R9, UR9, R8 ;  /* 0x0000000909097c24 */ /* 0x000fc8000f8e0208 */
[----:B0-----:R-:W-:-:S05]  /*0990*/  IMAD.WIDE.U32 R2, R9, 0x4, R2 ;  /* 0x0000000409027825 */ /* 0x001fca00078e0002 */
[----:B------:R-:W-:Y:S01]  /*09a0*/  STG.E desc[UR10][R2.64], R0 ;  /* 0x0000000002007986 */ /* 0x000fe2000c10190a */
[----:B------:R-:W-:Y:S05]  /*09b0*/  EXIT ;  /* 0x000000000000794d */ /* 0x000fea0003800000 */
.L_x_2:
[----:B------:R-:W-:-:S00]  /*09c0*/  BRA `(.L_x_2) ;  /* 0xfffffffc00fc7947 */ /* 0x000fc0000383ffff */
[----:B------:R-:W-:-:S00]  /*09d0*/  NOP ;  /* 0x0000000000007918 */ /* 0x000fc00000000000 */
        /* <DEDUP_REMOVED lines=10> */
.L_x_3:


//--------------------- .nv.shared._Z19matrixMultiplyTiledPfPKfS1_iii --------------------------
	.section	.nv.shared._Z19matrixMultiplyTiledPfPKfS1_iii,"aw",@nobits
	.sectionflags	@""
	.align	4
.nv.shared._Z19matrixMultiplyTiledPfPKfS1_iii:
	.zero		3184


//--------------------- .nv.shared.reserved.0     --------------------------
	.section	.nv.shared.reserved.0,"aw",@nobits
	.weak		__nv_reservedSMEM_offset_0_alias
	.size		__nv_reservedSMEM_offset_0_alias, 0, 64
	.other		__nv_reservedSMEM_offset_0_alias,@"STO_CUDA_RESERVED_SHARED STV_DEFAULT"
__nv_reservedSMEM_offset_0_alias:
	.zero		0
	.zero		64


//--------------------- .nv.constant0._Z19matrixMultiplyTiledPfPKfS1_iii --------------------------
	.section	.nv.constant0._Z19matrixMultiplyTiledPfPKfS1_iii,"a",@progbits
	.sectionflags	@""
	.align	4
.nv.constant0._Z19matrixMultiplyTiledPfPKfS1_iii:
	.zero		932


//--------------------- SYMBOLS --------------------------

	.type		.nv.reservedSmem.offset0,@object
	.size		.nv.reservedSmem.offset0,0x4
	.type		.nv.reservedSmem.cap,@object
	.size		.nv.reservedSmem.cap,0x4
